//
// Generated by NVIDIA NVVM Compiler
//
// Compiler Build ID: CL-36424714
// Cuda compilation tools, release 13.0, V13.0.88
// Based on NVVM 20.0.0
//

.version 9.0
.target sm_100
.address_size 64

	// .globl	_Z11mult_kernelPfS_S_

.visible .entry _Z11mult_kernelPfS_S_(
	.param .u64 .ptr .align 1 _Z11mult_kernelPfS_S__param_0,
	.param .u64 .ptr .align 1 _Z11mult_kernelPfS_S__param_1,
	.param .u64 .ptr .align 1 _Z11mult_kernelPfS_S__param_2
)
{
	.reg .pred 	%p<6>;
	.reg .b32 	%r<21>;
	.reg .b32 	%f<102>;
	.reg .b64 	%rd<13>;

	ld.param.u64 	%rd6, [_Z11mult_kernelPfS_S__param_0];
	ld.param.u64 	%rd7, [_Z11mult_kernelPfS_S__param_1];
	ld.param.u64 	%rd8, [_Z11mult_kernelPfS_S__param_2];
	mov.u32 	%r1, %tid.y;
	mov.u32 	%r9, %tid.x;
	mov.u32 	%r10, %ntid.x;
	mul.lo.s32 	%r3, %r1, %r10;
	mov.u32 	%r12, %ntid.y;
	setp.ge.u32 	%p1, %r1, %r12;
	setp.ge.u32 	%p2, %r9, %r10;
	or.pred  	%p3, %p1, %p2;
	@%p3 bra 	$L__BB0_5;
	cvta.to.global.u64 	%rd9, %rd8;
	shl.b32 	%r4, %r1, 7;
	add.s32 	%r14, %r3, %r9;
	mul.wide.u32 	%rd10, %r14, 4;
	add.s64 	%rd1, %rd9, %rd10;
	ld.global.f32 	%f101, [%rd1];
	cvta.to.global.u64 	%rd2, %rd6;
	cvta.to.global.u64 	%rd3, %rd7;
	mov.b32 	%r19, 0;
$L__BB0_2:
	add.s32 	%r16, %r4, %r19;
	mul.wide.u32 	%rd11, %r16, 4;
	add.s64 	%rd4, %rd2, %rd11;
	shl.b32 	%r17, %r19, 5;
	add.s32 	%r18, %r17, %r9;
	mul.wide.u32 	%rd12, %r18, 4;
	add.s64 	%rd5, %rd3, %rd12;
	mov.b32 	%r20, 0;
$L__BB0_3:
	ld.global.f32 	%f5, [%rd4];
	ld.global.f32 	%f6, [%rd5];
	fma.rn.f32 	%f7, %f5, %f6, %f101;
	st.global.f32 	[%rd1], %f7;
	ld.global.f32 	%f8, [%rd4];
	ld.global.f32 	%f9, [%rd5];
	fma.rn.f32 	%f10, %f8, %f9, %f7;
	st.global.f32 	[%rd1], %f10;
	ld.global.f32 	%f11, [%rd4];
	ld.global.f32 	%f12, [%rd5];
	fma.rn.f32 	%f13, %f11, %f12, %f10;
	st.global.f32 	[%rd1], %f13;
	ld.global.f32 	%f14, [%rd4];
	ld.global.f32 	%f15, [%rd5];
	fma.rn.f32 	%f16, %f14, %f15, %f13;
	st.global.f32 	[%rd1], %f16;
	ld.global.f32 	%f17, [%rd4];
	ld.global.f32 	%f18, [%rd5];
	fma.rn.f32 	%f19, %f17, %f18, %f16;
	st.global.f32 	[%rd1], %f19;
	ld.global.f32 	%f20, [%rd4];
	ld.global.f32 	%f21, [%rd5];
	fma.rn.f32 	%f22, %f20, %f21, %f19;
	st.global.f32 	[%rd1], %f22;
	ld.global.f32 	%f23, [%rd4];
	ld.global.f32 	%f24, [%rd5];
	fma.rn.f32 	%f25, %f23, %f24, %f22;
	st.global.f32 	[%rd1], %f25;
	ld.global.f32 	%f26, [%rd4];
	ld.global.f32 	%f27, [%rd5];
	fma.rn.f32 	%f28, %f26, %f27, %f25;
	st.global.f32 	[%rd1], %f28;
	ld.global.f32 	%f29, [%rd4];
	ld.global.f32 	%f30, [%rd5];
	fma.rn.f32 	%f31, %f29, %f30, %f28;
	st.global.f32 	[%rd1], %f31;
	ld.global.f32 	%f32, [%rd4];
	ld.global.f32 	%f33, [%rd5];
	fma.rn.f32 	%f34, %f32, %f33, %f31;
	st.global.f32 	[%rd1], %f34;
	ld.global.f32 	%f35, [%rd4];
	ld.global.f32 	%f36, [%rd5];
	fma.rn.f32 	%f37, %f35, %f36, %f34;
	st.global.f32 	[%rd1], %f37;
	ld.global.f32 	%f38, [%rd4];
	ld.global.f32 	%f39, [%rd5];
	fma.rn.f32 	%f40, %f38, %f39, %f37;
	st.global.f32 	[%rd1], %f40;
	ld.global.f32 	%f41, [%rd4];
	ld.global.f32 	%f42, [%rd5];
	fma.rn.f32 	%f43, %f41, %f42, %f40;
	st.global.f32 	[%rd1], %f43;
	ld.global.f32 	%f44, [%rd4];
	ld.global.f32 	%f45, [%rd5];
	fma.rn.f32 	%f46, %f44, %f45, %f43;
	st.global.f32 	[%rd1], %f46;
	ld.global.f32 	%f47, [%rd4];
	ld.global.f32 	%f48, [%rd5];
	fma.rn.f32 	%f49, %f47, %f48, %f46;
	st.global.f32 	[%rd1], %f49;
	ld.global.f32 	%f50, [%rd4];
	ld.global.f32 	%f51, [%rd5];
	fma.rn.f32 	%f52, %f50, %f51, %f49;
	st.global.f32 	[%rd1], %f52;
	ld.global.f32 	%f53, [%rd4];
	ld.global.f32 	%f54, [%rd5];
	fma.rn.f32 	%f55, %f53, %f54, %f52;
	st.global.f32 	[%rd1], %f55;
	ld.global.f32 	%f56, [%rd4];
	ld.global.f32 	%f57, [%rd5];
	fma.rn.f32 	%f58, %f56, %f57, %f55;
	st.global.f32 	[%rd1], %f58;
	ld.global.f32 	%f59, [%rd4];
	ld.global.f32 	%f60, [%rd5];
	fma.rn.f32 	%f61, %f59, %f60, %f58;
	st.global.f32 	[%rd1], %f61;
	ld.global.f32 	%f62, [%rd4];
	ld.global.f32 	%f63, [%rd5];
	fma.rn.f32 	%f64, %f62, %f63, %f61;
	st.global.f32 	[%rd1], %f64;
	ld.global.f32 	%f65, [%rd4];
	ld.global.f32 	%f66, [%rd5];
	fma.rn.f32 	%f67, %f65, %f66, %f64;
	st.global.f32 	[%rd1], %f67;
	ld.global.f32 	%f68, [%rd4];
	ld.global.f32 	%f69, [%rd5];
	fma.rn.f32 	%f70, %f68, %f69, %f67;
	st.global.f32 	[%rd1], %f70;
	ld.global.f32 	%f71, [%rd4];
	ld.global.f32 	%f72, [%rd5];
	fma.rn.f32 	%f73, %f71, %f72, %f70;
	st.global.f32 	[%rd1], %f73;
	ld.global.f32 	%f74, [%rd4];
	ld.global.f32 	%f75, [%rd5];
	fma.rn.f32 	%f76, %f74, %f75, %f73;
	st.global.f32 	[%rd1], %f76;
	ld.global.f32 	%f77, [%rd4];
	ld.global.f32 	%f78, [%rd5];
	fma.rn.f32 	%f79, %f77, %f78, %f76;
	st.global.f32 	[%rd1], %f79;
	ld.global.f32 	%f80, [%rd4];
	ld.global.f32 	%f81, [%rd5];
	fma.rn.f32 	%f82, %f80, %f81, %f79;
	st.global.f32 	[%rd1], %f82;
	ld.global.f32 	%f83, [%rd4];
	ld.global.f32 	%f84, [%rd5];
	fma.rn.f32 	%f85, %f83, %f84, %f82;
	st.global.f32 	[%rd1], %f85;
	ld.global.f32 	%f86, [%rd4];
	ld.global.f32 	%f87, [%rd5];
	fma.rn.f32 	%f88, %f86, %f87, %f85;
	st.global.f32 	[%rd1], %f88;
	ld.global.f32 	%f89, [%rd4];
	ld.global.f32 	%f90, [%rd5];
	fma.rn.f32 	%f91, %f89, %f90, %f88;
	st.global.f32 	[%rd1], %f91;
	ld.global.f32 	%f92, [%rd4];
	ld.global.f32 	%f93, [%rd5];
	fma.rn.f32 	%f94, %f92, %f93, %f91;
	st.global.f32 	[%rd1], %f94;
	ld.global.f32 	%f95, [%rd4];
	ld.global.f32 	%f96, [%rd5];
	fma.rn.f32 	%f97, %f95, %f96, %f94;
	st.global.f32 	[%rd1], %f97;
	ld.global.f32 	%f98, [%rd4];
	ld.global.f32 	%f99, [%rd5];
	fma.rn.f32 	%f101, %f98, %f99, %f97;
	st.global.f32 	[%rd1], %f101;
	add.s32 	%r20, %r20, 32;
	setp.ne.s32 	%p4, %r20, 1024;
	@%p4 bra 	$L__BB0_3;
	add.s32 	%r19, %r19, 1;
	setp.ne.s32 	%p5, %r19, 128;
	@%p5 bra 	$L__BB0_2;
$L__BB0_5:
	ret;

}
	// .globl	_Z18mult_kernel_sharedPfS_S_
.visible .entry _Z18mult_kernel_sharedPfS_S_(
	.param .u64 .ptr .align 1 _Z18mult_kernel_sharedPfS_S__param_0,
	.param .u64 .ptr .align 1 _Z18mult_kernel_sharedPfS_S__param_1,
	.param .u64 .ptr .align 1 _Z18mult_kernel_sharedPfS_S__param_2
)
{
	.reg .b32 	%r<6>;
	.reg .b64 	%rd<5>;

	ld.param.u64 	%rd1, [_Z18mult_kernel_sharedPfS_S__param_2];
	mov.u32 	%r1, %tid.y;
	mov.u32 	%r2, %tid.x;
	mov.u32 	%r3, %ntid.x;
	mad.lo.s32 	%r4, %r1, %r3, %r2;
	cvta.to.global.u64 	%rd2, %rd1;
	mul.wide.u32 	%rd3, %r4, 4;
	add.s64 	%rd4, %rd2, %rd3;
	mov.b32 	%r5, 0;
	st.global.u32 	[%rd4], %r5;
	ret;

}


// ===== COMPILED SASS (sm_100) =====

	.target	sm_100

	.elftype	@"ET_EXEC"


//--------------------- .note.nv.tkinfo           --------------------------
	.section	.note.nv.tkinfo,"",@"SHT_NOTE"
	.sectionflags	@"SHF_NOTE_NV_TKINFO"
	.tkinfo
        /*0018*/ 	.word	0x00000002
        /*0030*/ 	.string	""
        /*0030*/ 	.string	"ptxas"
        /*0030*/ 	.string	"Cuda compilation tools, release 13.0, V13.0.88"
        /*0030*/ 	.string	"Build cuda_13.0.r13.0/compiler.36424714_0"
        /*0030*/ 	.string	"-arch sm_100 -m 64 "



//--------------------- .note.nv.cuinfo           --------------------------
	.section	.note.nv.cuinfo,"",@"SHT_NOTE"
	.sectionflags	@"SHF_NOTE_NV_CUINFO"
        /*0018*/ 	.short	0x0002
        /*001a*/ 	.short	0x0064
        /*001c*/ 	.short	0x0082
	.zero		2


//--------------------- .nv.info                  --------------------------
	.section	.nv.info,"",@"SHT_CUDA_INFO"
	.align	4


	//----- nvinfo : EIATTR_REGCOUNT
	.align		4
        /*0000*/ 	.byte	0x04, 0x2f
        /*0002*/ 	.short	(.L_1 - .L_0)
	.align		4
.L_0:
        /*0004*/ 	.word	index@(_Z11mult_kernelPfS_S_)
        /*0008*/ 	.word	0x00000014


	//----- nvinfo : EIATTR_FRAME_SIZE
	.align		4
.L_1:
        /*000c*/ 	.byte	0x04, 0x11
        /*000e*/ 	.short	(.L_3 - .L_2)
	.align		4
.L_2:
        /*0010*/ 	.word	index@(_Z11mult_kernelPfS_S_)
        /*0014*/ 	.word	0x00000000


	//----- nvinfo : EIATTR_REGCOUNT
	.align		4
.L_3:
        /*0018*/ 	.byte	0x04, 0x2f
        /*001a*/ 	.short	(.L_5 - .L_4)
	.align		4
.L_4:
        /*001c*/ 	.word	index@(_Z18mult_kernel_sharedPfS_S_)
        /*0020*/ 	.word	0x00000008


	//----- nvinfo : EIATTR_FRAME_SIZE
	.align		4
.L_5:
        /*0024*/ 	.byte	0x04, 0x11
        /*0026*/ 	.short	(.L_7 - .L_6)
	.align		4
.L_6:
        /*0028*/ 	.word	index@(_Z18mult_kernel_sharedPfS_S_)
        /*002c*/ 	.word	0x00000000


	//----- nvinfo : EIATTR_MIN_STACK_SIZE
	.align		4
.L_7:
        /*0030*/ 	.byte	0x04, 0x12
        /*0032*/ 	.short	(.L_9 - .L_8)
	.align		4
.L_8:
        /*0034*/ 	.word	index@(_Z18mult_kernel_sharedPfS_S_)
        /*0038*/ 	.word	0x00000000


	//----- nvinfo : EIATTR_MIN_STACK_SIZE
	.align		4
.L_9:
        /*003c*/ 	.byte	0x04, 0x12
        /*003e*/ 	.short	(.L_11 - .L_10)
	.align		4
.L_10:
        /*0040*/ 	.word	index@(_Z11mult_kernelPfS_S_)
        /*0044*/ 	.word	0x00000000
.L_11:


//--------------------- .nv.compat                --------------------------
	.section	.nv.compat,"",@"SHT_CUDA_COMPAT_INFO"
	.align	4
        /*0000*/ 	.byte	0x02, 0x09, 0x00, 0x00, 0x02, 0x02, 0x01, 0x00, 0x02, 0x05, 0x05, 0x00, 0x03, 0x07, 0x01, 0x01
        /*0010*/ 	.byte	0x02, 0x03, 0x00, 0x00, 0x02, 0x06, 0x01, 0x00, 0x04, 0x0b, 0x08, 0x00, 0x09, 0x00, 0x00, 0x00
        /*0020*/ 	.byte	0x00, 0x00, 0x00, 0x00


//--------------------- .nv.info._Z18mult_kernel_sharedPfS_S_ --------------------------
	.section	.nv.info._Z18mult_kernel_sharedPfS_S_,"",@"SHT_CUDA_INFO"
	.sectionflags	@""
	.align	4


	//----- nvinfo : EIATTR_CUDA_API_VERSION
	.align		4
        /*0000*/ 	.byte	0x04, 0x37
        /*0002*/ 	.short	(.L_13 - .L_12)
.L_12:
        /*0004*/ 	.word	0x00000082


	//----- nvinfo : EIATTR_KPARAM_INFO
	.align		4
.L_13:
        /*0008*/ 	.byte	0x04, 0x17
        /*000a*/ 	.short	(.L_15 - .L_14)
.L_14:
        /*000c*/ 	.word	0x00000000
        /*0010*/ 	.short	0x0002
        /*0012*/ 	.short	0x0010
        /*0014*/ 	.byte	0x00, 0xf5, 0x21, 0x00


	//----- nvinfo : EIATTR_KPARAM_INFO
	.align		4
.L_15:
        /*0018*/ 	.byte	0x04, 0x17
        /*001a*/ 	.short	(.L_17 - .L_16)
.L_16:
        /*001c*/ 	.word	0x00000000
        /*0020*/ 	.short	0x0001
        /*0022*/ 	.short	0x0008
        /*0024*/ 	.byte	0x00, 0xf5, 0x21, 0x00


	//----- nvinfo : EIATTR_KPARAM_INFO
	.align		4
.L_17:
        /*0028*/ 	.byte	0x04, 0x17
        /*002a*/ 	.short	(.L_19 - .L_18)
.L_18:
        /*002c*/ 	.word	0x00000000
        /*0030*/ 	.short	0x0000
        /*0032*/ 	.short	0x0000
        /*0034*/ 	.byte	0x00, 0xf5, 0x21, 0x00


	//----- nvinfo : EIATTR_SPARSE_MMA_MASK
	.align		4
.L_19:
        /*0038*/ 	.byte	0x03, 0x50
        /*003a*/ 	.short	0x0000


	//----- nvinfo : EIATTR_MAXREG_COUNT
	.align		4
        /*003c*/ 	.byte	0x03, 0x1b
        /*003e*/ 	.short	0x00ff


	//----- nvinfo : EIATTR_MERCURY_ISA_VERSION
	.align		4
        /*0040*/ 	.byte	0x03, 0x5f
        /*0042*/ 	.short	0x0101


	//----- nvinfo : EIATTR_VRC_CTA_INIT_COUNT
	.align		4
        /*0044*/ 	.byte	0x02, 0x4a
	.zero		1
	.zero		1


	//----- nvinfo : EIATTR_EXIT_INSTR_OFFSETS
	.align		4
        /*0048*/ 	.byte	0x04, 0x1c
        /*004a*/ 	.short	(.L_21 - .L_20)


	//   ....[0]....
.L_20:
        /*004c*/ 	.word	0x00000090


	//----- nvinfo : EIATTR_CBANK_PARAM_SIZE
	.align		4
.L_21:
        /*0050*/ 	.byte	0x03, 0x19
        /*0052*/ 	.short	0x0018


	//----- nvinfo : EIATTR_PARAM_CBANK
	.align		4
        /*0054*/ 	.byte	0x04, 0x0a
        /*0056*/ 	.short	(.L_23 - .L_22)
	.align		4
.L_22:
        /*0058*/ 	.word	index@(.nv.constant0._Z18mult_kernel_sharedPfS_S_)
        /*005c*/ 	.short	0x0380
        /*005e*/ 	.short	0x0018


	//----- nvinfo : EIATTR_SW_WAR
	.align		4
.L_23:
        /*0060*/ 	.byte	0x04, 0x36
        /*0062*/ 	.short	(.L_25 - .L_24)
.L_24:
        /*0064*/ 	.word	0x00000008
.L_25:


//--------------------- .nv.info._Z11mult_kernelPfS_S_ --------------------------
	.section	.nv.info._Z11mult_kernelPfS_S_,"",@"SHT_CUDA_INFO"
	.sectionflags	@""
	.align	4


	//----- nvinfo : EIATTR_CUDA_API_VERSION
	.align		4
        /*0000*/ 	.byte	0x04, 0x37
        /*0002*/ 	.short	(.L_27 - .L_26)
.L_26:
        /*0004*/ 	.word	0x00000082


	//----- nvinfo : EIATTR_KPARAM_INFO
	.align		4
.L_27:
        /*0008*/ 	.byte	0x04, 0x17
        /*000a*/ 	.short	(.L_29 - .L_28)
.L_28:
        /*000c*/ 	.word	0x00000000
        /*0010*/ 	.short	0x0002
        /*0012*/ 	.short	0x0010
        /*0014*/ 	.byte	0x00, 0xf5, 0x21, 0x00


	//----- nvinfo : EIATTR_KPARAM_INFO
	.align		4
.L_29:
        /*0018*/ 	.byte	0x04, 0x17
        /*001a*/ 	.short	(.L_31 - .L_30)
.L_30:
        /*001c*/ 	.word	0x00000000
        /*0020*/ 	.short	0x0001
        /*0022*/ 	.short	0x0008
        /*0024*/ 	.byte	0x00, 0xf5, 0x21, 0x00


	//----- nvinfo : EIATTR_KPARAM_INFO
	.align		4
.L_31:
        /*0028*/ 	.byte	0x04, 0x17
        /*002a*/ 	.short	(.L_33 - .L_32)
.L_32:
        /*002c*/ 	.word	0x00000000
        /*0030*/ 	.short	0x0000
        /*0032*/ 	.short	0x0000
        /*0034*/ 	.byte	0x00, 0xf5, 0x21, 0x00


	//----- nvinfo : EIATTR_SPARSE_MMA_MASK
	.align		4
.L_33:
        /*0038*/ 	.byte	0x03, 0x50
        /*003a*/ 	.short	0x0000


	//----- nvinfo : EIATTR_MAXREG_COUNT
	.align		4
        /*003c*/ 	.byte	0x03, 0x1b
        /*003e*/ 	.short	0x00ff


	//----- nvinfo : EIATTR_MERCURY_ISA_VERSION
	.align		4
        /*0040*/ 	.byte	0x03, 0x5f
        /*0042*/ 	.short	0x0101


	//----- nvinfo : EIATTR_VRC_CTA_INIT_COUNT
	.align		4
        /*0044*/ 	.byte	0x02, 0x4a
	.zero		1
	.zero		1


	//----- nvinfo : EIATTR_EXIT_INSTR_OFFSETS
	.align		4
        /*0048*/ 	.byte	0x04, 0x1c
        /*004a*/ 	.short	(.L_35 - .L_34)


	//   ....[0]....
.L_34:
        /*004c*/ 	.word	0x00000070


	//   ....[1]....
        /*0050*/ 	.word	0x000009c0


	//----- nvinfo : EIATTR_CBANK_PARAM_SIZE
	.align		4
.L_35:
        /*0054*/ 	.byte	0x03, 0x19
        /*0056*/ 	.short	0x0018


	//----- nvinfo : EIATTR_PARAM_CBANK
	.align		4
        /*0058*/ 	.byte	0x04, 0x0a
        /*005a*/ 	.short	(.L_37 - .L_36)
	.align		4
.L_36:
        /*005c*/ 	.word	index@(.nv.constant0._Z11mult_kernelPfS_S_)
        /*0060*/ 	.short	0x0380
        /*0062*/ 	.short	0x0018


	//----- nvinfo : EIATTR_SW_WAR
	.align		4
.L_37:
        /*0064*/ 	.byte	0x04, 0x36
        /*0066*/ 	.short	(.L_39 - .L_38)
.L_38:
        /*0068*/ 	.word	0x00000008
.L_39:


//--------------------- .nv.callgraph             --------------------------
	.section	.nv.callgraph,"",@"SHT_CUDA_CALLGRAPH"
	.align	4
	.sectionentsize	8
	.align		4
        /*0000*/ 	.word	0x00000000
	.align		4
        /*0004*/ 	.word	0xffffffff
	.align		4
        /*0008*/ 	.word	0x00000000
	.align		4
        /*000c*/ 	.word	0xfffffffe
	.align		4
        /*0010*/ 	.word	0x00000000
	.align		4
        /*0014*/ 	.word	0xfffffffd
	.align		4
        /*0018*/ 	.word	0x00000000
	.align		4
        /*001c*/ 	.word	0xfffffffc


//--------------------- .text._Z18mult_kernel_sharedPfS_S_ --------------------------
	.section	.text._Z18mult_kernel_sharedPfS_S_,"ax",@progbits
	.align	128
        .global         _Z18mult_kernel_sharedPfS_S_
        .type           _Z18mult_kernel_sharedPfS_S_,@function
        .size           _Z18mult_kernel_sharedPfS_S_,(.L_x_4 - _Z18mult_kernel_sharedPfS_S_)
        .other          _Z18mult_kernel_sharedPfS_S_,@"STO_CUDA_ENTRY STV_DEFAULT"
_Z18mult_kernel_sharedPfS_S_:
.text._Z18mult_kernel_sharedPfS_S_:
[----:B------:R-:W-:Y:S01]  /*0000*/  LDC R1, c[0x0][0x37c] ;  /* 0x0000df00ff017b82 */ /* 0x000fe20000000800 */
[----:B------:R-:W0:Y:S07]  /*0010*/  S2R R5, SR_TID.Y ;  /* 0x0000000000057919 */ /* 0x000e2e0000002200 */
[----:B------:R-:W1:Y:S01]  /*0020*/  LDC.64 R2, c[0x0][0x390] ;  /* 0x0000e400ff027b82 */ /* 0x000e620000000a00 */
[----:B------:R-:W0:Y:S01]  /*0030*/  LDCU UR6, c[0x0][0x360] ;  /* 0x00006c00ff0677ac */ /* 0x000e220008000800 */
[----:B------:R-:W0:Y:S01]  /*0040*/  S2R R0, SR_TID.X ;  /* 0x0000000000007919 */ /* 0x000e220000002100 */
[----:B------:R-:W2:Y:S01]  /*0050*/  LDCU.64 UR4, c[0x0][0x358] ;  /* 0x00006b00ff0477ac */ /* 0x000ea20008000a00 */
[----:B0-----:R-:W-:-:S04]  /*0060*/  IMAD R5, R5, UR6, R0 ;  /* 0x0000000605057c24 */ /* 0x001fc8000f8e0200 */
[----:B-1----:R-:W-:-:S05]  /*0070*/  IMAD.WIDE.U32 R2, R5, 0x4, R2 ;  /* 0x0000000405027825 */ /* 0x002fca00078e0002 */
[----:B--2---:R-:W-:Y:S01]  /*0080*/  STG.E desc[UR4][R2.64], RZ ;  /* 0x000000ff02007986 */ /* 0x004fe2000c101904 */
[----:B------:R-:W-:Y:S05]  /*0090*/  EXIT ;  /* 0x000000000000794d */ /* 0x000fea0003800000 */
.L_x_0:
[----:B------:R-:W-:-:S00]  /*00a0*/  BRA `(.L_x_0) ;  /* 0xfffffffc00fc7947 */ /* 0x000fc0000383ffff */
[----:B------:R-:W-:-:S00]  /*00b0*/  NOP ;  /* 0x0000000000007918 */ /* 0x000fc00000000000 */
        /* <DEDUP_REMOVED lines=12> */
.L_x_4:


//--------------------- .text._Z11mult_kernelPfS_S_ --------------------------
	.section	.text._Z11mult_kernelPfS_S_,"ax",@progbits
	.align	128
        .global         _Z11mult_kernelPfS_S_
        .type           _Z11mult_kernelPfS_S_,@function
        .size           _Z11mult_kernelPfS_S_,(.L_x_5 - _Z11mult_kernelPfS_S_)
        .other          _Z11mult_kernelPfS_S_,@"STO_CUDA_ENTRY STV_DEFAULT"
_Z11mult_kernelPfS_S_:
.text._Z11mult_kernelPfS_S_:
[----:B------:R-:W-:Y:S01]  /*0000*/  LDC R1, c[0x0][0x37c] ;  /* 0x0000df00ff017b82 */ /* 0x000fe20000000800 */
[----:B------:R-:W0:Y:S01]  /*0010*/  S2R R0, SR_TID.X ;  /* 0x0000000000007919 */ /* 0x000e220000002100 */
[----:B------:R-:W0:Y:S01]  /*0020*/  LDCU UR4, c[0x0][0x360] ;  /* 0x00006c00ff0477ac */ /* 0x000e220008000800 */
[----:B------:R-:W1:Y:S01]  /*0030*/  S2R R8, SR_TID.Y ;  /* 0x0000000000087919 */ /* 0x000e620000002200 */
[----:B------:R-:W1:Y:S01]  /*0040*/  LDCU UR5, c[0x0][0x364] ;  /* 0x00006c80ff0577ac */ /* 0x000e620008000800 */
[----:B0-----:R-:W-:-:S04]  /*0050*/  ISETP.GE.U32.AND P0, PT, R0, UR4, PT ;  /* 0x0000000400007c0c */ /* 0x001fc8000bf06070 */
[----:B-1----:R-:W-:-:S13]  /*0060*/  ISETP.GE.U32.OR P0, PT, R8, UR5, P0 ;  /* 0x0000000508007c0c */ /* 0x002fda0008706470 */
[----:B------:R-:W-:Y:S05]  /*0070*/  @P0 EXIT ;  /* 0x000000000000094d */ /* 0x000fea0003800000 */
[----:B------:R-:W0:Y:S01]  /*0080*/  LDC.64 R2, c[0x0][0x390] ;  /* 0x0000e400ff027b82 */ /* 0x000e220000000a00 */
[----:B------:R-:W1:Y:S01]  /*0090*/  LDCU.64 UR6, c[0x0][0x358] ;  /* 0x00006b00ff0677ac */ /* 0x000e620008000a00 */
[----:B------:R-:W-:-:S05]  /*00a0*/  IMAD R5, R8, UR4, RZ ;  /* 0x0000000408057c24 */ /* 0x000fca000f8e02ff */
[----:B------:R-:W-:-:S05]  /*00b0*/  IADD3 R5, PT, PT, R5, R0, RZ ;  /* 0x0000000005057210 */ /* 0x000fca0007ffe0ff */
[----:B0-----:R-:W-:-:S05]  /*00c0*/  IMAD.WIDE.U32 R2, R5, 0x4, R2 ;  /* 0x0000000405027825 */ /* 0x001fca00078e0002 */
[----:B-1----:R0:W5:Y:S01]  /*00d0*/  LDG.E R11, desc[UR6][R2.64] ;  /* 0x00000006020b7981 */ /* 0x002162000c1e1900 */
[----:B------:R-:W-:-:S07]  /*00e0*/  HFMA2 R9, -RZ, RZ, 0, 0 ;  /* 0x00000000ff097431 */ /* 0x000fce00000001ff */
.L_x_2:
[----:B------:R-:W1:Y:S01]  /*00f0*/  LDC.64 R4, c[0x0][0x380] ;  /* 0x0000e000ff047b82 */ /* 0x000e620000000a00 */
[----:B--2---:R-:W-:Y:S01]  /*0100*/  LEA R13, R8, R9, 0x7 ;  /* 0x00000009080d7211 */ /* 0x004fe200078e38ff */
[----:B------:R-:W-:Y:S01]  /*0110*/  UMOV UR4, URZ ;  /* 0x000000ff00047c82 */ /* 0x000fe20008000000 */
[C---:B------:R-:W-:Y:S02]  /*0120*/  LEA R15, R9.reuse, R0, 0x5 ;  /* 0x00000000090f7211 */ /* 0x040fe400078e28ff */
[----:B------:R-:W-:-:S03]  /*0130*/  IADD3 R9, PT, PT, R9, 0x1, RZ ;  /* 0x0000000109097810 */ /* 0x000fc60007ffe0ff */
[----:B------:R-:W2:Y:S01]  /*0140*/  LDC.64 R6, c[0x0][0x388] ;  /* 0x0000e200ff067b82 */ /* 0x000ea20000000a00 */
[----:B------:R-:W-:Y:S01]  /*0150*/  ISETP.NE.AND P0, PT, R9, 0x80, PT ;  /* 0x000000800900780c */ /* 0x000fe20003f05270 */
[----:B-1----:R-:W-:-:S04]  /*0160*/  IMAD.WIDE.U32 R4, R13, 0x4, R4 ;  /* 0x000000040d047825 */ /* 0x002fc800078e0004 */
[----:B--2---:R-:W-:-:S08]  /*0170*/  IMAD.WIDE.U32 R6, R15, 0x4, R6 ;  /* 0x000000040f067825 */ /* 0x004fd000078e0006 */
.L_x_1:
[----:B--2---:R-:W2:Y:S04]  /*0180*/  LDG.E R10, desc[UR6][R4.64] ;  /* 0x00000006040a7981 */ /* 0x004ea8000c1e1900 */
[----:B------:R-:W2:Y:S02]  /*0190*/  LDG.E R12, desc[UR6][R6.64] ;  /* 0x00000006060c7981 */ /* 0x000ea4000c1e1900 */
[----:B--2--5:R-:W-:-:S05]  /*01a0*/  FFMA R11, R10, R12, R11 ;  /* 0x0000000c0a0b7223 */ /* 0x024fca000000000b */
[----:B------:R1:W-:Y:S04]  /*01b0*/  STG.E desc[UR6][R2.64], R11 ;  /* 0x0000000b02007986 */ /* 0x0003e8000c101906 */
[----:B------:R-:W2:Y:S04]  /*01c0*/  LDG.E R10, desc[UR6][R4.64] ;  /* 0x00000006040a7981 */ /* 0x000ea8000c1e1900 */
[----:B------:R-:W2:Y:S02]  /*01d0*/  LDG.E R12, desc[UR6][R6.64] ;  /* 0x00000006060c7981 */ /* 0x000ea4000c1e1900 */
[----:B--2---:R-:W-:-:S05]  /*01e0*/  FFMA R13, R10, R12, R11 ;  /* 0x0000000c0a0d7223 */ /* 0x004fca000000000b */
[----:B------:R2:W-:Y:S04]  /*01f0*/  STG.E desc[UR6][R2.64], R13 ;  /* 0x0000000d02007986 */ /* 0x0005e8000c101906 */
[----:B------:R-:W3:Y:S04]  /*0200*/  LDG.E R10, desc[UR6][R4.64] ;  /* 0x00000006040a7981 */ /* 0x000ee8000c1e1900 */
[----:B------:R-:W3:Y:S02]  /*0210*/  LDG.E R12, desc[UR6][R6.64] ;  /* 0x00000006060c7981 */ /* 0x000ee4000c1e1900 */
[----:B---3--:R-:W-:-:S05]  /*0220*/  FFMA R15, R10, R12, R13 ;  /* 0x0000000c0a0f7223 */ /* 0x008fca000000000d */
[----:B------:R3:W-:Y:S04]  /*0230*/  STG.E desc[UR6][R2.64], R15 ;  /* 0x0000000f02007986 */ /* 0x0007e8000c101906 */
[----:B------:R-:W1:Y:S04]  /*0240*/  LDG.E R10, desc[UR6][R4.64] ;  /* 0x00000006040a7981 */ /* 0x000e68000c1e1900 */
[----:B------:R-:W1:Y:S02]  /*0250*/  LDG.E R12, desc[UR6][R6.64] ;  /* 0x00000006060c7981 */ /* 0x000e64000c1e1900 */
[----:B-1----:R-:W-:-:S05]  /*0260*/  FFMA R11, R10, R12, R15 ;  /* 0x0000000c0a0b7223 */ /* 0x002fca000000000f */
        /* <DEDUP_REMOVED lines=105> */
[----:B------:R-:W3:Y:S04]  /*0900*/  LDG.E R10, desc[UR6][R4.64] ;  /* 0x00000006040a7981 */ /* 0x000ee8000c1e1900 */
[----:B------:R-:W3:Y:S02]  /*0910*/  LDG.E R12, desc[UR6][R6.64] ;  /* 0x00000006060c7981 */ /* 0x000ee4000c1e1900 */
[----:B---3--:R-:W-:-:S05]  /*0920*/  FFMA R17, R10, R12, R15 ;  /* 0x0000000c0a117223 */ /* 0x008fca000000000f */
[----:B------:R2:W-:Y:S04]  /*0930*/  STG.E desc[UR6][R2.64], R17 ;  /* 0x0000001102007986 */ /* 0x0005e8000c101906 */
[----:B------:R-:W3:Y:S04]  /*0940*/  LDG.E R10, desc[UR6][R4.64] ;  /* 0x00000006040a7981 */ /* 0x000ee8000c1e1900 */
[----:B-1----:R-:W3:Y:S01]  /*0950*/  LDG.E R11, desc[UR6][R6.64] ;  /* 0x00000006060b7981 */ /* 0x002ee2000c1e1900 */
[----:B------:R-:W-:-:S04]  /*0960*/  UIADD3 UR4, UPT, UPT, UR4, 0x20, URZ ;  /* 0x0000002004047890 */ /* 0x000fc8000fffe0ff */
[----:B------:R-:W-:Y:S01]  /*0970*/  UISETP.NE.AND UP0, UPT, UR4, 0x400, UPT ;  /* 0x000004000400788c */ /* 0x000fe2000bf05270 */
[----:B---3--:R-:W-:-:S05]  /*0980*/  FFMA R11, R10, R11, R17 ;  /* 0x0000000b0a0b7223 */ /* 0x008fca0000000011 */
[----:B------:R2:W-:Y:S03]  /*0990*/  STG.E desc[UR6][R2.64], R11 ;  /* 0x0000000b02007986 */ /* 0x0005e6000c101906 */
[----:B------:R-:W-:Y:S05]  /*09a0*/  BRA.U UP0, `(.L_x_1) ;  /* 0xfffffff500f47547 */ /* 0x000fea000b83ffff */
[----:B------:R-:W-:Y:S05]  /*09b0*/  @P0 BRA `(.L_x_2) ;  /* 0xfffffff400cc0947 */ /* 0x000fea000383ffff */
[----:B------:R-:W-:Y:S05]  /*09c0*/  EXIT ;  /* 0x000000000000794d */ /* 0x000fea0003800000 */
.L_x_3:
        /* <DEDUP_REMOVED lines=11> */
.L_x_5:


//--------------------- .nv.shared.reserved.0     --------------------------
	.section	.nv.shared.reserved.0,"aw",@nobits
	.weak		__nv_reservedSMEM_offset_0_alias
	.size		__nv_reservedSMEM_offset_0_alias, 0, 64
	.other		__nv_reservedSMEM_offset_0_alias,@"STO_CUDA_RESERVED_SHARED STV_DEFAULT"
__nv_reservedSMEM_offset_0_alias:
	.zero		0
	.zero		64


//--------------------- .nv.constant0._Z18mult_kernel_sharedPfS_S_ --------------------------
	.section	.nv.constant0._Z18mult_kernel_sharedPfS_S_,"a",@progbits
	.sectionflags	@""
	.align	4
.nv.constant0._Z18mult_kernel_sharedPfS_S_:
	.zero		920


//--------------------- .nv.constant0._Z11mult_kernelPfS_S_ --------------------------
	.section	.nv.constant0._Z11mult_kernelPfS_S_,"a",@progbits
	.sectionflags	@""
	.align	4
.nv.constant0._Z11mult_kernelPfS_S_:
	.zero		920


//--------------------- SYMBOLS --------------------------

	.type		.nv.reservedSmem.offset0,@object
	.size		.nv.reservedSmem.offset0,0x4
